	.headerflags	@"EF_CUDA_TEXMODE_UNIFIED EF_CUDA_64BIT_ADDRESS EF_CUDA_ACCELERATORS EF_CUDA_SM90 EF_CUDA_VIRTUAL_SM(EF_CUDA_SM90)"
	.elftype	@"ET_EXEC"


//--------------------- .nv.info                  --------------------------
	.section	.nv.info,"",@"SHT_CUDA_INFO"
	.align	4


	//----- nvinfo : EIATTR_REGCOUNT
	.align		4
        /*0000*/ 	.byte	0x04, 0x2f
        /*0002*/ 	.short	(.L_1 - .L_0)
	.align		4
.L_0:
        /*0004*/ 	.word	index@(triton_poi_fused_argmax_0)
        /*0008*/ 	.word	0x00000016


	//----- nvinfo : EIATTR_MIN_STACK_SIZE
	.align		4
.L_1:
        /*000c*/ 	.byte	0x04, 0x12
        /*000e*/ 	.short	(.L_3 - .L_2)
	.align		4
.L_2:
        /*0010*/ 	.word	index@(triton_poi_fused_argmax_0)
        /*0014*/ 	.word	0x00000000


	//----- nvinfo : EIATTR_FRAME_SIZE
	.align		4
.L_3:
        /*0018*/ 	.byte	0x04, 0x11
        /*001a*/ 	.short	(.L_5 - .L_4)
	.align		4
.L_4:
        /*001c*/ 	.word	index@(triton_poi_fused_argmax_0)
        /*0020*/ 	.word	0x00000000


	//----- nvinfo : EIATTR_MIN_STACK_SIZE
	.align		4
.L_5:
        /*0024*/ 	.byte	0x04, 0x12
        /*0026*/ 	.short	(.L_7 - .L_6)
	.align		4
.L_6:
        /*0028*/ 	.word	index@(triton_poi_fused_argmax_0)
        /*002c*/ 	.word	0x00000000
.L_7:


//--------------------- .nv.info.triton_poi_fused_argmax_0 --------------------------
	.section	.nv.info.triton_poi_fused_argmax_0,"",@"SHT_CUDA_INFO"
	.sectionflags	@""
	.align	4


	//----- nvinfo : EIATTR_CUDA_API_VERSION
	.align		4
        /*0000*/ 	.byte	0x04, 0x37
        /*0002*/ 	.short	(.L_9 - .L_8)
.L_8:
        /*0004*/ 	.word	0x0000007c


	//----- nvinfo : EIATTR_KPARAM_INFO
	.align		4
.L_9:
        /*0008*/ 	.byte	0x04, 0x17
        /*000a*/ 	.short	(.L_11 - .L_10)
.L_10:
        /*000c*/ 	.word	0x00000000
        /*0010*/ 	.short	0x0002
        /*0012*/ 	.short	0x0010
        /*0014*/ 	.byte	0x00, 0xf0, 0x11, 0x00


	//----- nvinfo : EIATTR_KPARAM_INFO
	.align		4
.L_11:
        /*0018*/ 	.byte	0x04, 0x17
        /*001a*/ 	.short	(.L_13 - .L_12)
.L_12:
        /*001c*/ 	.word	0x00000000
        /*0020*/ 	.short	0x0001
        /*0022*/ 	.short	0x0008
        /*0024*/ 	.byte	0x00, 0xf4, 0x21, 0x00


	//----- nvinfo : EIATTR_KPARAM_INFO
	.align		4
.L_13:
        /*0028*/ 	.byte	0x04, 0x17
        /*002a*/ 	.short	(.L_15 - .L_14)
.L_14:
        /*002c*/ 	.word	0x00000000
        /*0030*/ 	.short	0x0000
        /*0032*/ 	.short	0x0000
        /*0034*/ 	.byte	0x00, 0xf4, 0x21, 0x00


	//----- nvinfo : EIATTR_SPARSE_MMA_MASK
	.align		4
.L_15:
        /*0038*/ 	.byte	0x03, 0x50
        /*003a*/ 	.short	0x0000


	//----- nvinfo : EIATTR_MAXREG_COUNT
	.align		4
        /*003c*/ 	.byte	0x03, 0x1b
        /*003e*/ 	.short	0x00ff


	//----- nvinfo : EIATTR_EXIT_INSTR_OFFSETS
	.align		4
        /*0040*/ 	.byte	0x04, 0x1c
        /*0042*/ 	.short	(.L_17 - .L_16)


	//   ....[0]....
.L_16:
        /*0044*/ 	.word	0x00000520


	//   ....[1]....
        /*0048*/ 	.word	0x00000580


	//----- nvinfo : EIATTR_REQNTID
	.align		4
.L_17:
        /*004c*/ 	.byte	0x04, 0x10
        /*004e*/ 	.short	(.L_19 - .L_18)
.L_18:
        /*0050*/ 	.word	0x00000020
        /*0054*/ 	.word	0x00000001
        /*0058*/ 	.word	0x00000001


	//----- nvinfo : EIATTR_CBANK_PARAM_SIZE
	.align		4
.L_19:
        /*005c*/ 	.byte	0x03, 0x19
        /*005e*/ 	.short	0x0014


	//----- nvinfo : EIATTR_PARAM_CBANK
	.align		4
        /*0060*/ 	.byte	0x04, 0x0a
        /*0062*/ 	.short	(.L_21 - .L_20)
	.align		4
.L_20:
        /*0064*/ 	.word	index@(.nv.constant0.triton_poi_fused_argmax_0)
        /*0068*/ 	.short	0x0210
        /*006a*/ 	.short	0x0014


	//----- nvinfo : EIATTR_SW_WAR
	.align		4
.L_21:
        /*006c*/ 	.byte	0x04, 0x36
        /*006e*/ 	.short	(.L_23 - .L_22)
.L_22:
        /*0070*/ 	.word	0x00000008
.L_23:


//--------------------- .nv.callgraph             --------------------------
	.section	.nv.callgraph,"",@"SHT_CUDA_CALLGRAPH"
	.align	4
	.sectionentsize	8
	.align		4
        /*0000*/ 	.word	0x00000000
	.align		4
        /*0004*/ 	.word	0xffffffff
	.align		4
        /*0008*/ 	.word	0x00000000
	.align		4
        /*000c*/ 	.word	0xfffffffe
	.align		4
        /*0010*/ 	.word	0x00000000
	.align		4
        /*0014*/ 	.word	0xfffffffd
	.align		4
        /*0018*/ 	.word	0x00000000
	.align		4
        /*001c*/ 	.word	0xfffffffc


//--------------------- .text.triton_poi_fused_argmax_0 --------------------------
	.section	.text.triton_poi_fused_argmax_0,"ax",@progbits
	.align	128
        .global         triton_poi_fused_argmax_0
        .type           triton_poi_fused_argmax_0,@function
        .size           triton_poi_fused_argmax_0,(.L_x_1 - triton_poi_fused_argmax_0)
        .other          triton_poi_fused_argmax_0,@"STO_CUDA_ENTRY STV_DEFAULT"
triton_poi_fused_argmax_0:
.text.triton_poi_fused_argmax_0:
[----:B------:R-:W0:Y:S02]  /*0000*/  LDC R1, c[0x0][0x28] ;  /* 0x00000a00ff017b82 */ /* 0x000e240000000800 */
[----:B------:R-:W1:Y:S01]  /*0010*/  S2R R0, SR_TID.X ;  /* 0x0000000000007919 */ /* 0x000e620000002100 */
[----:B------:R-:W2:Y:S01]  /*0020*/  LDC.64 R8, c[0x0][0x210] ;  /* 0x00008400ff087b82 */ /* 0x000ea20000000a00 */
[----:B------:R-:W-:Y:S01]  /*0030*/  CS2R R14, SRZ ;  /* 0x00000000000e7805 */ /* 0x000fe2000001ff00 */
[----:B------:R-:W-:Y:S01]  /*0040*/  ULDC.64 UR4, c[0x0][0x208] ;  /* 0x0000820000047ab9 */ /* 0x000fe20000000a00 */
[----:B------:R-:W3:Y:S01]  /*0050*/  S2R R11, SR_CTAID.X ;  /* 0x00000000000b7919 */ /* 0x000ee20000002500 */
[----:B------:R-:W-:Y:S01]  /*0060*/  CS2R R16, SRZ ;  /* 0x0000000000107805 */ /* 0x000fe2000001ff00 */
[----:B-1----:R-:W-:-:S05]  /*0070*/  IMAD.SHL.U32 R0, R0, 0x2, RZ ;  /* 0x0000000200007824 */ /* 0x002fca00078e00ff */
[----:B------:R-:W-:-:S05]  /*0080*/  LOP3.LUT R0, R0, 0x3e, RZ, 0xc0, !PT ;  /* 0x0000003e00007812 */ /* 0x000fca00078ec0ff */
[----:B---3--:R-:W-:-:S05]  /*0090*/  IMAD R11, R11, 0x40, R0 ;  /* 0x000000400b0b7824 */ /* 0x008fca00078e0200 */
[----:B------:R-:W-:Y:S02]  /*00a0*/  SHF.R.S32.HI R0, RZ, 0x1f, R11 ;  /* 0x0000001fff007819 */ /* 0x000fe4000001140b */
[----:B------:R-:W-:Y:S02]  /*00b0*/  ISETP.GE.AND P6, PT, R11, 0x40, PT ;  /* 0x000000400b00780c */ /* 0x000fe40003fc6270 */
[----:B------:R-:W-:-:S05]  /*00c0*/  LEA.HI R0, R0, R11, RZ, 0x4 ;  /* 0x0000000b00007211 */ /* 0x000fca00078f20ff */
[C---:B------:R-:W-:Y:S01]  /*00d0*/  IMAD.SHL.U32 R2, R0.reuse, 0x4, RZ ;  /* 0x0000000400027824 */ /* 0x040fe200078e00ff */
[----:B------:R-:W-:-:S04]  /*00e0*/  LOP3.LUT R0, R0, 0xfffffff0, RZ, 0xc0, !PT ;  /* 0xfffffff000007812 */ /* 0x000fc800078ec0ff */
[----:B------:R-:W-:-:S04]  /*00f0*/  LOP3.LUT R2, R2, 0xffffffc0, RZ, 0xc0, !PT ;  /* 0xffffffc002027812 */ /* 0x000fc800078ec0ff */
[----:B------:R-:W-:-:S05]  /*0100*/  IADD3 R13, R2, R11, -R0 ;  /* 0x0000000b020d7210 */ /* 0x000fca0007ffe800 */
[C---:B------:R-:W-:Y:S02]  /*0110*/  VIADD R5, R13.reuse, 0x10 ;  /* 0x000000100d057836 */ /* 0x040fe40000000000 */
[----:B--2---:R-:W-:-:S04]  /*0120*/  IMAD.WIDE R2, R13, 0x4, R8 ;  /* 0x000000040d027825 */ /* 0x004fc800078e0208 */
[----:B------:R-:W-:Y:S01]  /*0130*/  IMAD.WIDE R4, R5, 0x4, R8 ;  /* 0x0000000405047825 */ /* 0x000fe200078e0208 */
[----:B------:R-:W2:Y:S04]  /*0140*/  @!P6 LDG.E.64 R14, desc[UR4][R2.64] ;  /* 0x00000004020ee981 */ /* 0x000ea8000c1e1b00 */
[----:B------:R-:W3:Y:S01]  /*0150*/  @!P6 LDG.E.64 R16, desc[UR4][R4.64] ;  /* 0x000000040410e981 */ /* 0x000ee2000c1e1b00 */
[----:B------:R-:W-:Y:S01]  /*0160*/  VIADD R7, R13, 0x20 ;  /* 0x000000200d077836 */ /* 0x000fe20000000000 */
[----:B------:R-:W-:-:S03]  /*0170*/  CS2R R18, SRZ ;  /* 0x0000000000127805 */ /* 0x000fc6000001ff00 */
[----:B------:R-:W-:-:S05]  /*0180*/  IMAD.WIDE R6, R7, 0x4, R8 ;  /* 0x0000000407067825 */ /* 0x000fca00078e0208 */
[----:B------:R-:W4:Y:S01]  /*0190*/  @!P6 LDG.E.64 R18, desc[UR4][R6.64] ;  /* 0x000000040612e981 */ /* 0x000f22000c1e1b00 */
[----:B------:R-:W-:-:S04]  /*01a0*/  VIADD R13, R13, 0x30 ;  /* 0x000000300d0d7836 */ /* 0x000fc80000000000 */
[----:B------:R-:W-:Y:S01]  /*01b0*/  IMAD.WIDE R8, R13, 0x4, R8 ;  /* 0x000000040d087825 */ /* 0x000fe200078e0208 */
[----:B------:R-:W-:-:S06]  /*01c0*/  CS2R R12, SRZ ;  /* 0x00000000000c7805 */ /* 0x000fcc000001ff00 */
[----:B------:R1:W5:Y:S01]  /*01d0*/  @!P6 LDG.E.64 R12, desc[UR4][R8.64] ;  /* 0x00000004080ce981 */ /* 0x000362000c1e1b00 */
[----:B--2---:R-:W-:Y:S02]  /*01e0*/  FSETP.NAN.AND P0, PT, R14, R14, PT ;  /* 0x0000000e0e00720b */ /* 0x004fe40003f08000 */
[----:B------:R-:W-:Y:S02]  /*01f0*/  FSETP.NAN.AND P2, PT, R15, R15, PT ;  /* 0x0000000f0f00720b */ /* 0x000fe40003f48000 */
[CC--:B---3--:R-:W-:Y:S02]  /*0200*/  FSETP.NUM.AND P3, PT, R16.reuse, R16.reuse, P0 ;  /* 0x000000101000720b */ /* 0x0c8fe40000767000 */
[----:B------:R-:W-:Y:S02]  /*0210*/  FSETP.NAN.AND P4, PT, R16, R16, P0 ;  /* 0x000000101000720b */ /* 0x000fe40000788000 */
[CC--:B------:R-:W-:Y:S02]  /*0220*/  FSETP.NUM.AND P1, PT, R17.reuse, R17.reuse, P2 ;  /* 0x000000111100720b */ /* 0x0c0fe40001727000 */
[----:B------:R-:W-:-:S02]  /*0230*/  FSETP.NAN.AND P0, PT, R17, R17, P2 ;  /* 0x000000111100720b */ /* 0x000fc40001708000 */
[CC--:B------:R-:W-:Y:S02]  /*0240*/  FSETP.GT.OR P2, PT, R14.reuse, R16.reuse, P3 ;  /* 0x000000100e00720b */ /* 0x0c0fe40001f44400 */
[----:B------:R-:W-:Y:S02]  /*0250*/  FSETP.EQ.OR P4, PT, R14, R16, P4 ;  /* 0x000000100e00720b */ /* 0x000fe40002782400 */
[CC--:B------:R-:W-:Y:S02]  /*0260*/  FSETP.GT.OR P1, PT, R15.reuse, R17.reuse, P1 ;  /* 0x000000110f00720b */ /* 0x0c0fe40000f24400 */
[----:B------:R-:W-:Y:S02]  /*0270*/  FSETP.EQ.OR P3, PT, R15, R17, P0 ;  /* 0x000000110f00720b */ /* 0x000fe40000762400 */
[----:B------:R-:W-:Y:S02]  /*0280*/  PLOP3.LUT P0, PT, P2, P4, PT, 0xa8, 0x0 ;  /* 0x000000000000781c */ /* 0x000fe40001709570 */
[----:B------:R-:W-:-:S02]  /*0290*/  PLOP3.LUT P1, PT, P1, P3, PT, 0xa8, 0x0 ;  /* 0x000000000000781c */ /* 0x000fc40000f27570 */
[----:B------:R-:W-:Y:S02]  /*02a0*/  FSEL R3, R14, R16, P0 ;  /* 0x000000100e037208 */ /* 0x000fe40000000000 */
[----:B------:R-:W-:Y:S02]  /*02b0*/  FSEL R0, R15, R17, P1 ;  /* 0x000000110f007208 */ /* 0x000fe40000800000 */
[----:B------:R-:W-:Y:S02]  /*02c0*/  FSETP.NAN.AND P5, PT, R3, R3, PT ;  /* 0x000000030300720b */ /* 0x000fe40003fa8000 */
[----:B------:R-:W-:Y:S02]  /*02d0*/  FSETP.NAN.AND P2, PT, R0, R0, PT ;  /* 0x000000000000720b */ /* 0x000fe40003f48000 */
[CC--:B----4-:R-:W-:Y:S02]  /*02e0*/  FSETP.NUM.AND P3, PT, R18.reuse, R18.reuse, P5 ;  /* 0x000000121200720b */ /* 0x0d0fe40002f67000 */
[----:B------:R-:W-:-:S02]  /*02f0*/  FSETP.NAN.AND P5, PT, R18, R18, P5 ;  /* 0x000000121200720b */ /* 0x000fc40002fa8000 */
[CC--:B------:R-:W-:Y:S02]  /*0300*/  FSETP.NUM.AND P4, PT, R19.reuse, R19.reuse, P2 ;  /* 0x000000131300720b */ /* 0x0c0fe40001787000 */
[-C--:B------:R-:W-:Y:S02]  /*0310*/  FSETP.NAN.AND P2, PT, R19, R19.reuse, P2 ;  /* 0x000000131300720b */ /* 0x080fe40001748000 */
[CC--:B------:R-:W-:Y:S02]  /*0320*/  FSETP.GT.OR P3, PT, R3.reuse, R18.reuse, P3 ;  /* 0x000000120300720b */ /* 0x0c0fe40001f64400 */
[----:B------:R-:W-:Y:S02]  /*0330*/  FSETP.EQ.OR P5, PT, R3, R18, P5 ;  /* 0x000000120300720b */ /* 0x000fe40002fa2400 */
[CC--:B------:R-:W-:Y:S02]  /*0340*/  FSETP.GT.OR P4, PT, R0.reuse, R19.reuse, P4 ;  /* 0x000000130000720b */ /* 0x0c0fe40002784400 */
[----:B------:R-:W-:-:S02]  /*0350*/  FSETP.EQ.OR P2, PT, R0, R19, P2 ;  /* 0x000000130000720b */ /* 0x000fc40001742400 */
[----:B------:R-:W-:Y:S02]  /*0360*/  PLOP3.LUT P3, PT, P3, P5, PT, 0xa8, 0x0 ;  /* 0x000000000000781c */ /* 0x000fe40001f6b570 */
[----:B------:R-:W-:Y:S02]  /*0370*/  PLOP3.LUT P2, PT, P4, P2, PT, 0xa8, 0x0 ;  /* 0x000000000000781c */ /* 0x000fe40002745570 */
[----:B------:R-:W-:Y:S02]  /*0380*/  FSEL R5, R3, R18, P3 ;  /* 0x0000001203057208 */ /* 0x000fe40001800000 */
[----:B-1----:R-:W-:Y:S01]  /*0390*/  SEL R9, RZ, 0x1, P0 ;  /* 0x00000001ff097807 */ /* 0x002fe20000000000 */
[----:B------:R-:W1:Y:S01]  /*03a0*/  LDC.64 R2, c[0x0][0x218] ;  /* 0x00008600ff027b82 */ /* 0x000e620000000a00 */
[----:B------:R-:W-:Y:S02]  /*03b0*/  SEL R7, RZ, 0x1, P1 ;  /* 0x00000001ff077807 */ /* 0x000fe40000800000 */
[----:B------:R-:W-:-:S02]  /*03c0*/  FSEL R0, R0, R19, P2 ;  /* 0x0000001300007208 */ /* 0x000fc40001000000 */
[----:B------:R-:W-:Y:S02]  /*03d0*/  SEL R9, R9, 0x2, P3 ;  /* 0x0000000209097807 */ /* 0x000fe40001800000 */
[----:B------:R-:W-:Y:S02]  /*03e0*/  FSETP.NAN.AND P1, PT, R5, R5, PT ;  /* 0x000000050500720b */ /* 0x000fe40003f28000 */
[----:B------:R-:W-:Y:S02]  /*03f0*/  SEL R7, R7, 0x2, P2 ;  /* 0x0000000207077807 */ /* 0x000fe40001000000 */
[----:B------:R-:W-:Y:S02]  /*0400*/  FSETP.NAN.AND P0, PT, R0, R0, PT ;  /* 0x000000000000720b */ /* 0x000fe40003f08000 */
[----:B-----5:R-:W-:Y:S02]  /*0410*/  FSETP.NAN.AND P3, PT, R12, R12, PT ;  /* 0x0000000c0c00720b */ /* 0x020fe40003f68000 */
[----:B------:R-:W-:-:S02]  /*0420*/  SEL R6, R9, 0x3, P1 ;  /* 0x0000000309067807 */ /* 0x000fc40000800000 */
[-C--:B------:R-:W-:Y:S02]  /*0430*/  FSETP.NAN.AND P2, PT, R13, R13.reuse, PT ;  /* 0x0000000d0d00720b */ /* 0x080fe40003f48000 */
[----:B------:R-:W-:Y:S02]  /*0440*/  SEL R4, R7, 0x3, P0 ;  /* 0x0000000307047807 */ /* 0x000fe40000000000 */
[----:B------:R-:W-:Y:S02]  /*0450*/  FSETP.NEU.AND P4, PT, R5, R12, PT ;  /* 0x0000000c0500720b */ /* 0x000fe40003f8d000 */
[----:B------:R-:W-:Y:S01]  /*0460*/  SEL R6, R6, 0x3, P3 ;  /* 0x0000000306067807 */ /* 0x000fe20001800000 */
[----:B-1----:R-:W-:Y:S01]  /*0470*/  IMAD.WIDE R2, R11, 0x8, R2 ;  /* 0x000000080b027825 */ /* 0x002fe200078e0202 */
[----:B------:R-:W-:Y:S02]  /*0480*/  FSETP.NEU.AND P5, PT, R0, R13, PT ;  /* 0x0000000d0000720b */ /* 0x000fe40003fad000 */
[----:B------:R-:W-:-:S02]  /*0490*/  SEL R4, R4, 0x3, P2 ;  /* 0x0000000304047807 */ /* 0x000fc40001000000 */
[----:B------:R-:W-:Y:S02]  /*04a0*/  SEL R6, R9, R6, !P4 ;  /* 0x0000000609067207 */ /* 0x000fe40006000000 */
[----:B------:R-:W-:Y:S02]  /*04b0*/  SEL R4, R7, R4, !P5 ;  /* 0x0000000407047207 */ /* 0x000fe40006800000 */
[----:B------:R-:W-:Y:S02]  /*04c0*/  @P1 SEL R6, R6, R9, P3 ;  /* 0x0000000906061207 */ /* 0x000fe40001800000 */
[----:B------:R-:W-:Y:S02]  /*04d0*/  FSETP.GT.AND P4, PT, R5, R12, PT ;  /* 0x0000000c0500720b */ /* 0x000fe40003f84000 */
[----:B------:R-:W-:Y:S02]  /*04e0*/  FSETP.GT.AND P1, PT, R0, R13, PT ;  /* 0x0000000d0000720b */ /* 0x000fe40003f24000 */
[----:B------:R-:W-:-:S02]  /*04f0*/  @P0 SEL R4, R4, R7, P2 ;  /* 0x0000000704040207 */ /* 0x000fc40001000000 */
[----:B------:R-:W-:Y:S02]  /*0500*/  SEL R6, R9, R6, P4 ;  /* 0x0000000609067207 */ /* 0x000fe40002000000 */
[----:B------:R-:W-:Y:S01]  /*0510*/  SEL R0, R7, R4, P1 ;  /* 0x0000000407007207 */ /* 0x000fe20000800000 */
[----:B------:R-:W-:Y:S06]  /*0520*/  @P6 EXIT ;  /* 0x000000000000694d */ /* 0x000fec0003800000 */
[----:B------:R-:W-:Y:S02]  /*0530*/  IMAD.MOV.U32 R4, RZ, RZ, R6 ;  /* 0x000000ffff047224 */ /* 0x000fe400078e0006 */
[----:B------:R-:W-:Y:S02]  /*0540*/  IMAD.MOV.U32 R5, RZ, RZ, RZ ;  /* 0x000000ffff057224 */ /* 0x000fe400078e00ff */
[----:B------:R-:W-:Y:S02]  /*0550*/  IMAD.MOV.U32 R6, RZ, RZ, R0 ;  /* 0x000000ffff067224 */ /* 0x000fe400078e0000 */
[----:B------:R-:W-:-:S05]  /*0560*/  IMAD.MOV.U32 R7, RZ, RZ, RZ ;  /* 0x000000ffff077224 */ /* 0x000fca00078e00ff */
[----:B------:R-:W-:Y:S01]  /*0570*/  STG.E.128 desc[UR4][R2.64], R4 ;  /* 0x0000000402007986 */ /* 0x000fe2000c101d04 */
[----:B------:R-:W-:Y:S05]  /*0580*/  EXIT ;  /* 0x000000000000794d */ /* 0x000fea0003800000 */
.L_x_0:
[----:B------:R-:W-:-:S00]  /*0590*/  BRA `(.L_x_0) ;  /* 0xfffffffc00fc7947 */ /* 0x000fc0000383ffff */
[----:B------:R-:W-:-:S00]  /*05a0*/  NOP ;  /* 0x0000000000007918 */ /* 0x000fc00000000000 */
        /* <DEDUP_REMOVED lines=13> */
.L_x_1:


//--------------------- .nv.constant0.triton_poi_fused_argmax_0 --------------------------
	.section	.nv.constant0.triton_poi_fused_argmax_0,"a",@progbits
	.sectionflags	@""
	.align	4
.nv.constant0.triton_poi_fused_argmax_0:
	.zero		548
